	.headerflags	@"EF_CUDA_TEXMODE_UNIFIED EF_CUDA_64BIT_ADDRESS EF_CUDA_ACCELERATORS EF_CUDA_SM90 EF_CUDA_VIRTUAL_SM(EF_CUDA_SM90)"
	.elftype	@"ET_EXEC"


//--------------------- .nv.info                  --------------------------
	.section	.nv.info,"",@"SHT_CUDA_INFO"
	.align	4


	//----- nvinfo : EIATTR_REGCOUNT
	.align		4
        /*0000*/ 	.byte	0x04, 0x2f
        /*0002*/ 	.short	(.L_3 - .L_2)
	.align		4
.L_2:
        /*0004*/ 	.word	index@(triton_poi_fused__native_batch_norm_legit_no_training_relu_15)
        /*0008*/ 	.word	0x00000020


	//----- nvinfo : EIATTR_MIN_STACK_SIZE
	.align		4
.L_3:
        /*000c*/ 	.byte	0x04, 0x12
        /*000e*/ 	.short	(.L_5 - .L_4)
	.align		4
.L_4:
        /*0010*/ 	.word	index@(triton_poi_fused__native_batch_norm_legit_no_training_relu_15)
        /*0014*/ 	.word	0x00000000


	//----- nvinfo : EIATTR_FRAME_SIZE
	.align		4
.L_5:
        /*0018*/ 	.byte	0x04, 0x11
        /*001a*/ 	.short	(.L_7 - .L_6)
	.align		4
.L_6:
        /*001c*/ 	.word	index@(triton_poi_fused__native_batch_norm_legit_no_training_relu_15)
        /*0020*/ 	.word	0x00000000


	//----- nvinfo : EIATTR_MIN_STACK_SIZE
	.align		4
.L_7:
        /*0024*/ 	.byte	0x04, 0x12
        /*0026*/ 	.short	(.L_9 - .L_8)
	.align		4
.L_8:
        /*0028*/ 	.word	index@(triton_poi_fused__native_batch_norm_legit_no_training_relu_15)
        /*002c*/ 	.word	0x00000000
.L_9:


//--------------------- .nv.info.triton_poi_fused__native_batch_norm_legit_no_training_relu_15 --------------------------
	.section	.nv.info.triton_poi_fused__native_batch_norm_legit_no_training_relu_15,"",@"SHT_CUDA_INFO"
	.sectionflags	@""
	.align	4


	//----- nvinfo : EIATTR_CUDA_API_VERSION
	.align		4
        /*0000*/ 	.byte	0x04, 0x37
        /*0002*/ 	.short	(.L_11 - .L_10)
.L_10:
        /*0004*/ 	.word	0x0000007c


	//----- nvinfo : EIATTR_KPARAM_INFO
	.align		4
.L_11:
        /*0008*/ 	.byte	0x04, 0x17
        /*000a*/ 	.short	(.L_13 - .L_12)
.L_12:
        /*000c*/ 	.word	0x00000000
        /*0010*/ 	.short	0x0007
        /*0012*/ 	.short	0x0034
        /*0014*/ 	.byte	0x00, 0xf0, 0x11, 0x00


	//----- nvinfo : EIATTR_KPARAM_INFO
	.align		4
.L_13:
        /*0018*/ 	.byte	0x04, 0x17
        /*001a*/ 	.short	(.L_15 - .L_14)
.L_14:
        /*001c*/ 	.word	0x00000000
        /*0020*/ 	.short	0x0006
        /*0022*/ 	.short	0x0030
        /*0024*/ 	.byte	0x00, 0xf0, 0x11, 0x00


	//----- nvinfo : EIATTR_KPARAM_INFO
	.align		4
.L_15:
        /*0028*/ 	.byte	0x04, 0x17
        /*002a*/ 	.short	(.L_17 - .L_16)
.L_16:
        /*002c*/ 	.word	0x00000000
        /*0030*/ 	.short	0x0005
        /*0032*/ 	.short	0x0028
        /*0034*/ 	.byte	0x00, 0xf4, 0x21, 0x00


	//----- nvinfo : EIATTR_KPARAM_INFO
	.align		4
.L_17:
        /*0038*/ 	.byte	0x04, 0x17
        /*003a*/ 	.short	(.L_19 - .L_18)
.L_18:
        /*003c*/ 	.word	0x00000000
        /*0040*/ 	.short	0x0004
        /*0042*/ 	.short	0x0020
        /*0044*/ 	.byte	0x00, 0xf4, 0x21, 0x00


	//----- nvinfo : EIATTR_KPARAM_INFO
	.align		4
.L_19:
        /*0048*/ 	.byte	0x04, 0x17
        /*004a*/ 	.short	(.L_21 - .L_20)
.L_20:
        /*004c*/ 	.word	0x00000000
        /*0050*/ 	.short	0x0003
        /*0052*/ 	.short	0x0018
        /*0054*/ 	.byte	0x00, 0xf4, 0x21, 0x00


	//----- nvinfo : EIATTR_KPARAM_INFO
	.align		4
.L_21:
        /*0058*/ 	.byte	0x04, 0x17
        /*005a*/ 	.short	(.L_23 - .L_22)
.L_22:
        /*005c*/ 	.word	0x00000000
        /*0060*/ 	.short	0x0002
        /*0062*/ 	.short	0x0010
        /*0064*/ 	.byte	0x00, 0xf4, 0x21, 0x00


	//----- nvinfo : EIATTR_KPARAM_INFO
	.align		4
.L_23:
        /*0068*/ 	.byte	0x04, 0x17
        /*006a*/ 	.short	(.L_25 - .L_24)
.L_24:
        /*006c*/ 	.word	0x00000000
        /*0070*/ 	.short	0x0001
        /*0072*/ 	.short	0x0008
        /*0074*/ 	.byte	0x00, 0xf4, 0x21, 0x00


	//----- nvinfo : EIATTR_KPARAM_INFO
	.align		4
.L_25:
        /*0078*/ 	.byte	0x04, 0x17
        /*007a*/ 	.short	(.L_27 - .L_26)
.L_26:
        /*007c*/ 	.word	0x00000000
        /*0080*/ 	.short	0x0000
        /*0082*/ 	.short	0x0000
        /*0084*/ 	.byte	0x00, 0xf4, 0x21, 0x00


	//----- nvinfo : EIATTR_SPARSE_MMA_MASK
	.align		4
.L_27:
        /*0088*/ 	.byte	0x03, 0x50
        /*008a*/ 	.short	0x0000


	//----- nvinfo : EIATTR_MAXREG_COUNT
	.align		4
        /*008c*/ 	.byte	0x03, 0x1b
        /*008e*/ 	.short	0x00ff


	//----- nvinfo : EIATTR_EXIT_INSTR_OFFSETS
	.align		4
        /*0090*/ 	.byte	0x04, 0x1c
        /*0092*/ 	.short	(.L_29 - .L_28)


	//   ....[0]....
.L_28:
        /*0094*/ 	.word	0x00001150


	//   ....[1]....
        /*0098*/ 	.word	0x000011d0


	//----- nvinfo : EIATTR_REQNTID
	.align		4
.L_29:
        /*009c*/ 	.byte	0x04, 0x10
        /*009e*/ 	.short	(.L_31 - .L_30)
.L_30:
        /*00a0*/ 	.word	0x00000100
        /*00a4*/ 	.word	0x00000001
        /*00a8*/ 	.word	0x00000001


	//----- nvinfo : EIATTR_CBANK_PARAM_SIZE
	.align		4
.L_31:
        /*00ac*/ 	.byte	0x03, 0x19
        /*00ae*/ 	.short	0x0038


	//----- nvinfo : EIATTR_PARAM_CBANK
	.align		4
        /*00b0*/ 	.byte	0x04, 0x0a
        /*00b2*/ 	.short	(.L_33 - .L_32)
	.align		4
.L_32:
        /*00b4*/ 	.word	index@(.nv.constant0.triton_poi_fused__native_batch_norm_legit_no_training_relu_15)
        /*00b8*/ 	.short	0x0210
        /*00ba*/ 	.short	0x0038


	//----- nvinfo : EIATTR_SW_WAR
	.align		4
.L_33:
        /*00bc*/ 	.byte	0x04, 0x36
        /*00be*/ 	.short	(.L_35 - .L_34)
.L_34:
        /*00c0*/ 	.word	0x00000008
.L_35:


//--------------------- .nv.callgraph             --------------------------
	.section	.nv.callgraph,"",@"SHT_CUDA_CALLGRAPH"
	.align	4
	.sectionentsize	8
	.align		4
        /*0000*/ 	.word	0x00000000
	.align		4
        /*0004*/ 	.word	0xffffffff
	.align		4
        /*0008*/ 	.word	0x00000000
	.align		4
        /*000c*/ 	.word	0xfffffffe
	.align		4
        /*0010*/ 	.word	0x00000000
	.align		4
        /*0014*/ 	.word	0xfffffffd
	.align		4
        /*0018*/ 	.word	0x00000000
	.align		4
        /*001c*/ 	.word	0xfffffffc


//--------------------- .nv.constant4             --------------------------
	.section	.nv.constant4,"a",@progbits
	.align	8
	.align		8
.nv.constant4:
        /*0000*/ 	.dword	_$_str
	.align		8
        /*0008*/ 	.dword	_$_str_$_2


//--------------------- .text.triton_poi_fused__native_batch_norm_legit_no_training_relu_15 --------------------------
	.section	.text.triton_poi_fused__native_batch_norm_legit_no_training_relu_15,"ax",@progbits
	.sectionflags	@"SHF_BARRIERS=1"
	.align	128
        .global         triton_poi_fused__native_batch_norm_legit_no_training_relu_15
        .type           triton_poi_fused__native_batch_norm_legit_no_training_relu_15,@function
        .size           triton_poi_fused__native_batch_norm_legit_no_training_relu_15,(.L_x_1 - triton_poi_fused__native_batch_norm_legit_no_training_relu_15)
        .other          triton_poi_fused__native_batch_norm_legit_no_training_relu_15,@"STO_CUDA_ENTRY STV_DEFAULT"
triton_poi_fused__native_batch_norm_legit_no_training_relu_15:
.text.triton_poi_fused__native_batch_norm_legit_no_training_relu_15:
[----:B------:R-:W0:Y:S01]  /*0000*/  LDC R1, c[0x0][0x28] ;  /* 0x00000a00ff017b82 */ /* 0x000e220000000800 */
[----:B------:R-:W1:Y:S07]  /*0010*/  S2R R3, SR_TID.X ;  /* 0x0000000000037919 */ /* 0x000e6e0000002100 */
[----:B------:R-:W2:Y:S01]  /*0020*/  LDC.64 R16, c[0x0][0x210] ;  /* 0x00008400ff107b82 */ /* 0x000ea20000000a00 */
[----:B------:R-:W-:Y:S01]  /*0030*/  ULDC.64 UR6, c[0x0][0x208] ;  /* 0x0000820000067ab9 */ /* 0x000fe20000000a00 */
[----:B------:R-:W-:Y:S01]  /*0040*/  CS2R R8, SRZ ;  /* 0x0000000000087805 */ /* 0x000fe2000001ff00 */
[----:B------:R-:W3:Y:S01]  /*0050*/  S2R R2, SR_CTAID.Y ;  /* 0x0000000000027919 */ /* 0x000ee20000002600 */
[----:B------:R-:W4:Y:S01]  /*0060*/  S2R R7, SR_CTAID.X ;  /* 0x0000000000077919 */ /* 0x000f220000002500 */
[----:B-1----:R-:W-:Y:S01]  /*0070*/  IMAD.SHL.U32 R21, R3, 0x4, RZ ;  /* 0x0000000403157824 */ /* 0x002fe200078e00ff */
[----:B------:R-:W-:-:S04]  /*0080*/  SHF.R.U32.HI R19, RZ, 0x6, R3 ;  /* 0x00000006ff137819 */ /* 0x000fc80000011603 */
[----:B------:R-:W-:Y:S02]  /*0090*/  LOP3.LUT R5, R21, 0xfc, RZ, 0xc0, !PT ;  /* 0x000000fc15057812 */ /* 0x000fe400078ec0ff */
[----:B------:R-:W-:Y:S02]  /*00a0*/  SGXT.U32 R19, R19, 0x2 ;  /* 0x000000021313781a */ /* 0x000fe40000000000 */
[----:B---3--:R-:W-:-:S04]  /*00b0*/  PRMT R5, R5, 0x6540, R2 ;  /* 0x0000654005057816 */ /* 0x008fc80000000002 */
[----:B------:R-:W-:Y:S02]  /*00c0*/  SHF.R.S32.HI R0, RZ, 0x1f, R5 ;  /* 0x0000001fff007819 */ /* 0x000fe40000011405 */
[----:B------:R-:W-:Y:S02]  /*00d0*/  ISETP.GE.AND P0, PT, R5, 0x200, PT ;  /* 0x000002000500780c */ /* 0x000fe40003f06270 */
[----:B------:R-:W-:Y:S01]  /*00e0*/  LEA.HI R4, R0, R5, RZ, 0x7 ;  /* 0x0000000500047211 */ /* 0x000fe200078f38ff */
[----:B----4-:R-:W-:-:S03]  /*00f0*/  IMAD.SHL.U32 R0, R7, 0x10, RZ ;  /* 0x0000001007007824 */ /* 0x010fc600078e00ff */
[C---:B------:R-:W-:Y:S01]  /*0100*/  LOP3.LUT R18, R4.reuse, 0xffffff80, RZ, 0xc0, !PT ;  /* 0xffffff8004127812 */ /* 0x040fe200078ec0ff */
[----:B------:R-:W-:Y:S01]  /*0110*/  IMAD.SHL.U32 R6, R4, 0x400, RZ ;  /* 0x0000040004067824 */ /* 0x000fe200078e00ff */
[----:B------:R-:W-:-:S04]  /*0120*/  LOP3.LUT R19, R0, R19, RZ, 0xfc, !PT ;  /* 0x0000001300137212 */ /* 0x000fc800078efcff */
[----:B------:R-:W-:Y:S02]  /*0130*/  LOP3.LUT R6, R6, 0xfffe0000, RZ, 0xc0, !PT ;  /* 0xfffe000006067812 */ /* 0x000fe400078ec0ff */
[C---:B------:R-:W-:Y:S02]  /*0140*/  ISETP.LT.AND P1, PT, R19.reuse, 0x400, !P0 ;  /* 0x000004001300780c */ /* 0x040fe40004721270 */
[----:B------:R-:W-:Y:S02]  /*0150*/  IADD3 R18, R6, R5, -R18 ;  /* 0x0000000506127210 */ /* 0x000fe40007ffe812 */
[----:B------:R-:W-:Y:S02]  /*0160*/  CS2R R4, SRZ ;  /* 0x0000000000047805 */ /* 0x000fe4000001ff00 */
[----:B------:R-:W-:Y:S02]  /*0170*/  CS2R R6, SRZ ;  /* 0x0000000000067805 */ /* 0x000fe4000001ff00 */
[C---:B------:R-:W-:Y:S01]  /*0180*/  LOP3.LUT R11, R19.reuse, 0x4, RZ, 0xfc, !PT ;  /* 0x00000004130b7812 */ /* 0x040fe200078efcff */
[C---:B------:R-:W-:Y:S01]  /*0190*/  IMAD R23, R19.reuse, 0x80, R18 ;  /* 0x0000008013177824 */ /* 0x040fe200078e0212 */
[----:B------:R-:W-:-:S02]  /*01a0*/  LOP3.LUT R13, R19, 0x8, RZ, 0xfc, !PT ;  /* 0x00000008130d7812 */ /* 0x000fc400078efcff */
[----:B------:R-:W-:Y:S01]  /*01b0*/  ISETP.LT.AND P2, PT, R11, 0x400, !P0 ;  /* 0x000004000b00780c */ /* 0x000fe20004741270 */
[----:B--2---:R-:W-:-:S04]  /*01c0*/  IMAD.WIDE R22, R23, 0x4, R16 ;  /* 0x0000000417167825 */ /* 0x004fc800078e0210 */
[----:B------:R-:W-:Y:S01]  /*01d0*/  IMAD R25, R11, 0x80, R18 ;  /* 0x000000800b197824 */ /* 0x000fe200078e0212 */
[----:B------:R1:W2:Y:S01]  /*01e0*/  @P1 LDG.E.EL.128 R4, desc[UR6][R22.64] ;  /* 0x0000000616041981 */ /* 0x0002a2000c2e1d00 */
[----:B------:R-:W-:Y:S02]  /*01f0*/  CS2R R10, SRZ ;  /* 0x00000000000a7805 */ /* 0x000fe4000001ff00 */
[----:B------:R-:W-:-:S05]  /*0200*/  IMAD.WIDE R24, R25, 0x4, R16 ;  /* 0x0000000419187825 */ /* 0x000fca00078e0210 */
[----:B------:R3:W4:Y:S01]  /*0210*/  @P2 LDG.E.EL.128 R8, desc[UR6][R24.64] ;  /* 0x0000000618082981 */ /* 0x000722000c2e1d00 */
[C---:B------:R-:W-:Y:S01]  /*0220*/  ISETP.LT.AND P1, PT, R13.reuse, 0x400, !P0 ;  /* 0x000004000d00780c */ /* 0x040fe20004721270 */
[----:B------:R-:W-:Y:S01]  /*0230*/  IMAD R27, R13, 0x80, R18 ;  /* 0x000000800d1b7824 */ /* 0x000fe200078e0212 */
[----:B------:R-:W-:Y:S02]  /*0240*/  CS2R R12, SRZ ;  /* 0x00000000000c7805 */ /* 0x000fe4000001ff00 */
[----:B------:R-:W-:Y:S01]  /*0250*/  CS2R R14, SRZ ;  /* 0x00000000000e7805 */ /* 0x000fe2000001ff00 */
[----:B------:R-:W-:-:S08]  /*0260*/  IMAD.WIDE R26, R27, 0x4, R16 ;  /* 0x000000041b1a7825 */ /* 0x000fd000078e0210 */
[----:B------:R-:W5:Y:S01]  /*0270*/  @P1 LDG.E.EL.128 R12, desc[UR6][R26.64] ;  /* 0x000000061a0c1981 */ /* 0x000f62000c2e1d00 */
[----:B------:R-:W-:-:S04]  /*0280*/  LOP3.LUT R19, R19, 0xc, RZ, 0xfc, !PT ;  /* 0x0000000c13137812 */ /* 0x000fc800078efcff */
[C---:B------:R-:W-:Y:S01]  /*0290*/  ISETP.LT.AND P0, PT, R19.reuse, 0x400, !P0 ;  /* 0x000004001300780c */ /* 0x040fe20004701270 */
[----:B-1----:R-:W-:Y:S01]  /*02a0*/  IMAD R23, R19, 0x80, R18 ;  /* 0x0000008013177824 */ /* 0x002fe200078e0212 */
[----:B------:R-:W-:-:S03]  /*02b0*/  CS2R R18, SRZ ;  /* 0x0000000000127805 */ /* 0x000fc6000001ff00 */
[----:B---3--:R-:W-:Y:S01]  /*02c0*/  IMAD.WIDE R24, R23, 0x4, R16 ;  /* 0x0000000417187825 */ /* 0x008fe200078e0210 */
[----:B------:R-:W-:-:S07]  /*02d0*/  CS2R R16, SRZ ;  /* 0x0000000000107805 */ /* 0x000fce000001ff00 */
[----:B------:R1:W3:Y:S01]  /*02e0*/  @P0 LDG.E.EL.128 R16, desc[UR6][R24.64] ;  /* 0x0000000618100981 */ /* 0x0002e2000c2e1d00 */
[----:B------:R-:W1:Y:S01]  /*02f0*/  S2UR UR5, SR_CgaCtaId ;  /* 0x00000000000579c3 */ /* 0x000e620000008800 */
[----:B------:R-:W-:Y:S01]  /*0300*/  SHF.R.U32.HI R20, RZ, 0x2, R3 ;  /* 0x00000002ff147819 */ /* 0x000fe20000011603 */
[----:B------:R-:W-:-:S03]  /*0310*/  UMOV UR4, 0x400 ;  /* 0x0000040000047882 */ /* 0x000fc60000000000 */
[----:B------:R-:W-:Y:S02]  /*0320*/  LOP3.LUT R20, R20, 0x30, RZ, 0xc0, !PT ;  /* 0x0000003014147812 */ /* 0x000fe400078ec0ff */
[----:B------:R-:W-:Y:S01]  /*0330*/  LOP3.LUT R22, R21, 0x3fc, RZ, 0xc0, !PT ;  /* 0x000003fc15167812 */ /* 0x000fe200078ec0ff */
[----:B01----:R-:W-:-:S06]  /*0340*/  UPRMT UR4, UR5, 0x654, UR4 ;  /* 0x0000065405047896 */ /* 0x003fcc0008000004 */
[----:B------:R-:W-:-:S04]  /*0350*/  VIADD R23, R20, UR4 ;  /* 0x0000000414177c36 */ /* 0x000fc80008000000 */
[----:B------:R-:W-:Y:S01]  /*0360*/  IMAD R22, R22, 0x4, R23 ;  /* 0x0000000416167824 */ /* 0x000fe200078e0217 */
[----:B------:R-:W-:-:S04]  /*0370*/  LOP3.LUT R20, R3, 0xff, RZ, 0xc0, !PT ;  /* 0x000000ff03147812 */ /* 0x000fc800078ec0ff */
[----:B------:R-:W-:Y:S02]  /*0380*/  LEA R20, R20, UR4, 0x2 ;  /* 0x0000000414147c11 */ /* 0x000fe4000f8e10ff */
[----:B------:R-:W-:-:S04]  /*0390*/  SHF.R.S32.HI R29, RZ, 0x17, R2 ;  /* 0x00000017ff1d7819 */ /* 0x000fc80000011402 */
[----:B------:R-:W-:Y:S01]  /*03a0*/  SGXT R29, R29, 0x1 ;  /* 0x000000011d1d781a */ /* 0x000fe20000000200 */
[----:B--2---:R0:W-:Y:S01]  /*03b0*/  STS.128 [R22], R4 ;  /* 0x0000000416007388 */ /* 0x0041e20000000c00 */
[----:B------:R-:W-:Y:S08]  /*03c0*/  BAR.SYNC.DEFER_BLOCKING 0x0 ;  /* 0x0000000000007b1d */ /* 0x000ff00000010000 */
[----:B0-----:R-:W0:Y:S01]  /*03d0*/  LDC.64 R4, c[0x0][0x220] ;  /* 0x00008800ff047b82 */ /* 0x001e220000000a00 */
[----:B------:R-:W-:Y:S04]  /*03e0*/  LDS R23, [R20] ;  /* 0x0000000014177984 */ /* 0x000fe80000000800 */
[----:B------:R-:W-:Y:S04]  /*03f0*/  LDS R25, [R20+0x410] ;  /* 0x0004100014197984 */ /* 0x000fe80000000800 */
[----:B------:R-:W1:Y:S04]  /*0400*/  LDS R24, [R20+0x820] ;  /* 0x0008200014187984 */ /* 0x000e680000000800 */
[----:B------:R-:W-:Y:S01]  /*0410*/  LDS R26, [R20+0xc30] ;  /* 0x000c3000141a7984 */ /* 0x000fe20000000800 */
[----:B------:R-:W-:Y:S06]  /*0420*/  BAR.SYNC.DEFER_BLOCKING 0x0 ;  /* 0x0000000000007b1d */ /* 0x000fec0000010000 */
[----:B----4-:R-:W-:Y:S02]  /*0430*/  STS.128 [R22], R8 ;  /* 0x0000000816007388 */ /* 0x010fe40000000c00 */
[----:B------:R-:W-:Y:S06]  /*0440*/  BAR.SYNC.DEFER_BLOCKING 0x0 ;  /* 0x0000000000007b1d */ /* 0x000fec0000010000 */
[----:B------:R-:W2:Y:S04]  /*0450*/  LDS R27, [R20] ;  /* 0x00000000141b7984 */ /* 0x000ea80000000800 */
[----:B------:R-:W4:Y:S04]  /*0460*/  LDS R6, [R20+0x410] ;  /* 0x0004100014067984 */ /* 0x000f280000000800 */
[----:B------:R-:W-:Y:S04]  /*0470*/  LDS R28, [R20+0x820] ;  /* 0x00082000141c7984 */ /* 0x000fe80000000800 */
[----:B------:R-:W-:Y:S01]  /*0480*/  LDS R7, [R20+0xc30] ;  /* 0x000c300014077984 */ /* 0x000fe20000000800 */
[----:B------:R-:W-:Y:S06]  /*0490*/  BAR.SYNC.DEFER_BLOCKING 0x0 ;  /* 0x0000000000007b1d */ /* 0x000fec0000010000 */
[----:B-----5:R5:W-:Y:S02]  /*04a0*/  STS.128 [R22], R12 ;  /* 0x0000000c16007388 */ /* 0x020be40000000c00 */
[----:B------:R-:W-:Y:S01]  /*04b0*/  BAR.SYNC.DEFER_BLOCKING 0x0 ;  /* 0x0000000000007b1d */ /* 0x000fe20000010000 */
[----:B-----5:R-:W-:-:S04]  /*04c0*/  PRMT R13, R3, 0x6540, R2 ;  /* 0x00006540030d7816 */ /* 0x020fc80000000002 */
[----:B------:R-:W-:-:S04]  /*04d0*/  LEA.HI R29, R29, R13, RZ, 0x7 ;  /* 0x0000000d1d1d7211 */ /* 0x000fc800078f38ff */
[----:B------:R-:W-:Y:S01]  /*04e0*/  LOP3.LUT R8, R29, 0xffffff80, RZ, 0xc0, !PT ;  /* 0xffffff801d087812 */ /* 0x000fe200078ec0ff */
[----:B------:R-:W-:Y:S04]  /*04f0*/  LDS R10, [R20] ;  /* 0x00000000140a7984 */ /* 0x000fe80000000800 */
[----:B------:R-:W5:Y:S04]  /*0500*/  LDS R29, [R20+0x410] ;  /* 0x00041000141d7984 */ /* 0x000f680000000800 */
[----:B------:R-:W1:Y:S04]  /*0510*/  LDS R12, [R20+0x820] ;  /* 0x00082000140c7984 */ /* 0x000e680000000800 */
[----:B------:R-:W1:Y:S01]  /*0520*/  LDS R11, [R20+0xc30] ;  /* 0x000c3000140b7984 */ /* 0x000e620000000800 */
[----:B------:R-:W-:Y:S01]  /*0530*/  BAR.SYNC.DEFER_BLOCKING 0x0 ;  /* 0x0000000000007b1d */ /* 0x000fe20000010000 */
[C---:B------:R-:W-:Y:S01]  /*0540*/  ISETP.GE.AND P0, PT, R13.reuse, 0x200, PT ;  /* 0x000002000d00780c */ /* 0x040fe20003f06270 */
[----:B------:R-:W-:Y:S01]  /*0550*/  IMAD.IADD R13, R13, 0x1, -R8 ;  /* 0x000000010d0d7824 */ /* 0x000fe200078e0a08 */
[----:B------:R-:W-:-:S03]  /*0560*/  CS2R R14, SRZ ;  /* 0x00000000000e7805 */ /* 0x000fc6000001ff00 */
[----:B---3--:R3:W-:Y:S02]  /*0570*/  STS.128 [R22], R16 ;  /* 0x0000001016007388 */ /* 0x0087e40000000c00 */
[----:B------:R-:W-:Y:S01]  /*0580*/  BAR.SYNC.DEFER_BLOCKING 0x0 ;  /* 0x0000000000007b1d */ /* 0x000fe20000010000 */
[----:B0-----:R-:W-:-:S07]  /*0590*/  IMAD.WIDE R8, R13, 0x4, R4 ;  /* 0x000000040d087825 */ /* 0x001fce00078e0204 */
[----:B------:R-:W0:Y:S01]  /*05a0*/  LDC.64 R4, c[0x0][0x218] ;  /* 0x00008600ff047b82 */ /* 0x000e220000000a00 */
[----:B------:R0:W2:Y:S01]  /*05b0*/  @!P0 LDG.E.EL R14, desc[UR6][R8.64] ;  /* 0x00000006080e8981 */ /* 0x0000a2000c2e1900 */
[----:B---3--:R-:W-:-:S03]  /*05c0*/  IMAD.MOV.U32 R16, RZ, RZ, RZ ;  /* 0x000000ffff107224 */ /* 0x008fc600078e00ff */
[----:B------:R-:W3:Y:S01]  /*05d0*/  LDS R22, [R20] ;  /* 0x0000000014167984 */ /* 0x000ee20000000800 */
[----:B0-----:R-:W-:-:S03]  /*05e0*/  IMAD.WIDE R4, R13, 0x4, R4 ;  /* 0x000000040d047825 */ /* 0x001fc600078e0204 */
[----:B------:R-:W-:Y:S01]  /*05f0*/  LDS R18, [R20+0x820] ;  /* 0x0008200014127984 */ /* 0x000fe20000000800 */
[----:B------:R-:W0:Y:S03]  /*0600*/  LDC.64 R8, c[0x0][0x230] ;  /* 0x00008c00ff087b82 */ /* 0x000e260000000a00 */
[----:B------:R1:W3:Y:S04]  /*0610*/  @!P0 LDG.E.EL R15, desc[UR6][R4.64] ;  /* 0x00000006040f8981 */ /* 0x0002e8000c2e1900 */
[----:B------:R-:W-:Y:S01]  /*0620*/  LDS R17, [R20+0xc30] ;  /* 0x000c300014117984 */ /* 0x000fe20000000800 */
[----:B-1----:R-:W1:Y:S01]  /*0630*/  LDC.64 R4, c[0x0][0x228] ;  /* 0x00008a00ff047b82 */ /* 0x002e620000000a00 */
[----:B0-----:R-:W-:-:S04]  /*0640*/  IMAD.WIDE R8, R13, 0x4, R8 ;  /* 0x000000040d087825 */ /* 0x001fc800078e0208 */
[----:B-1----:R-:W-:-:S04]  /*0650*/  IMAD.WIDE R4, R13, 0x4, R4 ;  /* 0x000000040d047825 */ /* 0x002fc800078e0204 */
[----:B------:R-:W-:Y:S01]  /*0660*/  IMAD.MOV.U32 R13, RZ, RZ, RZ ;  /* 0x000000ffff0d7224 */ /* 0x000fe200078e00ff */
[----:B------:R0:W5:Y:S05]  /*0670*/  @!P0 LDG.E.EL R16, desc[UR6][R4.64] ;  /* 0x0000000604108981 */ /* 0x00016a000c2e1900 */
[----:B------:R1:W5:Y:S01]  /*0680*/  @!P0 LDG.E.EL R13, desc[UR6][R8.64] ;  /* 0x00000006080d8981 */ /* 0x000362000c2e1900 */
[----:B0-----:R-:W0:Y:S01]  /*0690*/  S2R R4, SR_TID.X ;  /* 0x0000000000047919 */ /* 0x001e220000002100 */
[----:B------:R-:W4:Y:S01]  /*06a0*/  S2UR UR4, SR_CgaCtaId ;  /* 0x00000000000479c3 */ /* 0x000f220000008800 */
[----:B-1----:R-:W-:Y:S01]  /*06b0*/  IMAD.MOV.U32 R8, RZ, RZ, 0x3e800000 ;  /* 0x3e800000ff087424 */ /* 0x002fe200078e00ff */
[----:B------:R-:W-:-:S02]  /*06c0*/  UMOV UR5, 0x400 ;  /* 0x0000040000057882 */ /* 0x000fc40000000000 */
[----:B----4-:R-:W-:Y:S01]  /*06d0*/  UPRMT UR4, UR4, 0x654, UR5 ;  /* 0x0000065404047896 */ /* 0x010fe20008000005 */
[----:B0-----:R-:W-:-:S05]  /*06e0*/  IMAD.SHL.U32 R9, R4, 0x10, RZ ;  /* 0x0000001004097824 */ /* 0x001fca00078e00ff */
[----:B------:R-:W-:Y:S02]  /*06f0*/  LOP3.LUT R9, R9, 0xff0, RZ, 0xc0, !PT ;  /* 0x00000ff009097812 */ /* 0x000fe400078ec0ff */
[----:B------:R-:W-:-:S04]  /*0700*/  SHF.R.U32.HI R3, RZ, 0x2, R3 ;  /* 0x00000002ff037819 */ /* 0x000fc80000011603 */
[----:B------:R-:W-:Y:S02]  /*0710*/  SGXT.U32 R3, R3, 0x6 ;  /* 0x000000060303781a */ /* 0x000fe40000000000 */
[----:B------:R-:W-:Y:S01]  /*0720*/  LOP3.LUT R0, R0, 0xc, R21, 0xf8, !PT ;  /* 0x0000000c00007812 */ /* 0x000fe200078ef815 */
[----:B--2---:R-:W-:Y:S02]  /*0730*/  FADD R19, R14, 9.9999997473787516356e-06 ;  /* 0x3727c5ac0e137421 */ /* 0x004fe40000000000 */
[----:B------:R0:W1:Y:S04]  /*0740*/  LDS R14, [R20+0x410] ;  /* 0x00041000140e7984 */ /* 0x0000680000000800 */
[----:B------:R-:W2:Y:S02]  /*0750*/  MUFU.SQRT R19, R19 ;  /* 0x0000001300137308 */ /* 0x000ea40000002000 */
[----:B--2---:R-:W-:-:S02]  /*0760*/  FSETP.GT.AND P0, PT, R19, 8.50705917302346158658e+37, PT ;  /* 0x7e8000001300780b */ /* 0x004fc40003f04000 */
[----:B------:R-:W-:-:S11]  /*0770*/  FSETP.GEU.AND P1, PT, R19, 1.175494350822287508e-38, PT ;  /* 0x008000001300780b */ /* 0x000fd60003f2e000 */
[----:B------:R-:W-:-:S04]  /*0780*/  @P0 FMUL R19, R19, 0.25 ;  /* 0x3e80000013130820 */ /* 0x000fc80000400000 */
[----:B------:R-:W-:-:S04]  /*0790*/  @!P1 FMUL R19, R19, 16777216 ;  /* 0x4b80000013139820 */ /* 0x000fc80000400000 */
[----:B------:R-:W2:Y:S01]  /*07a0*/  MUFU.RCP R5, R19 ;  /* 0x0000001300057308 */ /* 0x000ea20000001000 */
[----:B------:R-:W-:Y:S01]  /*07b0*/  FSEL R8, R8, 1, P0 ;  /* 0x3f80000008087808 */ /* 0x000fe20000000000 */
[----:B---3--:R-:W-:-:S04]  /*07c0*/  FADD R24, R24, -R15 ;  /* 0x8000000f18187221 */ /* 0x008fc80000000000 */
[----:B------:R-:W-:Y:S01]  /*07d0*/  @!P1 FMUL R8, R8, 16777216 ;  /* 0x4b80000008089820 */ /* 0x000fe20000400000 */
[--C-:B------:R-:W-:Y:S01]  /*07e0*/  FADD R27, R27, -R15.reuse ;  /* 0x8000000f1b1b7221 */ /* 0x100fe20000000000 */
[--C-:B------:R-:W-:Y:S01]  /*07f0*/  FADD R6, R6, -R15.reuse ;  /* 0x8000000f06067221 */ /* 0x100fe20000000000 */
[--C-:B0-----:R-:W-:Y:S01]  /*0800*/  FADD R20, R25, -R15.reuse ;  /* 0x8000000f19147221 */ /* 0x101fe20000000000 */
[----:B--2---:R-:W-:Y:S01]  /*0810*/  FMUL R5, R5, R8 ;  /* 0x0000000805057220 */ /* 0x004fe20000400000 */
[--C-:B------:R-:W-:Y:S01]  /*0820*/  FADD R26, R26, -R15.reuse ;  /* 0x8000000f1a1a7221 */ /* 0x100fe20000000000 */
[--C-:B-----5:R-:W-:Y:S02]  /*0830*/  FADD R29, R29, -R15.reuse ;  /* 0x8000000f1d1d7221 */ /* 0x120fe40000000000 */
[C---:B------:R-:W-:Y:S01]  /*0840*/  FMUL R24, R5.reuse, R24 ;  /* 0x0000001805187220 */ /* 0x040fe20000400000 */
[C---:B------:R-:W-:Y:S01]  /*0850*/  FMUL R6, R5.reuse, R6 ;  /* 0x0000000605067220 */ /* 0x040fe20000400000 */
[----:B------:R-:W-:Y:S01]  /*0860*/  FMUL R27, R5, R27 ;  /* 0x0000001b051b7220 */ /* 0x000fe20000400000 */
[----:B------:R-:W-:Y:S01]  /*0870*/  FADD R12, R12, -R15 ;  /* 0x8000000f0c0c7221 */ /* 0x000fe20000000000 */
[----:B------:R-:W-:Y:S01]  /*0880*/  FFMA R24, R24, R16, R13 ;  /* 0x0000001018187223 */ /* 0x000fe2000000000d */
[--C-:B------:R-:W-:Y:S01]  /*0890*/  FADD R8, R23, -R15.reuse ;  /* 0x8000000f17087221 */ /* 0x100fe20000000000 */
[--C-:B------:R-:W-:Y:S01]  /*08a0*/  FADD R28, R28, -R15.reuse ;  /* 0x8000000f1c1c7221 */ /* 0x100fe20000000000 */
[--C-:B------:R-:W-:Y:S01]  /*08b0*/  FADD R7, R7, -R15.reuse ;  /* 0x8000000f07077221 */ /* 0x100fe20000000000 */
[--C-:B------:R-:W-:Y:S01]  /*08c0*/  FADD R10, R10, -R15.reuse ;  /* 0x8000000f0a0a7221 */ /* 0x100fe20000000000 */
[--C-:B------:R-:W-:Y:S01]  /*08d0*/  FADD R11, R11, -R15.reuse ;  /* 0x8000000f0b0b7221 */ /* 0x100fe20000000000 */
[--C-:B------:R-:W-:Y:S01]  /*08e0*/  FADD R22, R22, -R15.reuse ;  /* 0x8000000f16167221 */ /* 0x100fe20000000000 */
[--C-:B-1----:R-:W-:Y:S01]  /*08f0*/  FADD R14, R14, -R15.reuse ;  /* 0x8000000f0e0e7221 */ /* 0x102fe20000000000 */
[--C-:B------:R-:W-:Y:S01]  /*0900*/  FADD R18, R18, -R15.reuse ;  /* 0x8000000f12127221 */ /* 0x100fe20000000000 */
[----:B------:R-:W-:Y:S01]  /*0910*/  FADD R17, R17, -R15 ;  /* 0x8000000f11117221 */ /* 0x000fe20000000000 */
[----:B------:R-:W-:Y:S01]  /*0920*/  FMUL R20, R5, R20 ;  /* 0x0000001405147220 */ /* 0x000fe20000400000 */
[-CC-:B------:R-:W-:Y:S01]  /*0930*/  FFMA R27, R27, R16.reuse, R13.reuse ;  /* 0x000000101b1b7223 */ /* 0x180fe2000000000d */
[--C-:B------:R-:W-:Y:S01]  /*0940*/  FFMA R6, R6, R16, R13.reuse ;  /* 0x0000001006067223 */ /* 0x100fe2000000000d */
[C---:B------:R-:W-:Y:S01]  /*0950*/  FMUL R12, R5.reuse, R12 ;  /* 0x0000000c050c7220 */ /* 0x040fe20000400000 */
[C---:B------:R-:W-:Y:S01]  /*0960*/  FMUL R29, R5.reuse, R29 ;  /* 0x0000001d051d7220 */ /* 0x040fe20000400000 */
[----:B------:R-:W-:Y:S01]  /*0970*/  FMUL R26, R5, R26 ;  /* 0x0000001a051a7220 */ /* 0x000fe20000400000 */
[----:B------:R-:W-:Y:S01]  /*0980*/  LEA.HI R15, R9, UR4, RZ, 0x1e ;  /* 0x00000004090f7c11 */ /* 0x000fe2000f8ff0ff */
[C---:B------:R-:W-:Y:S01]  /*0990*/  FMUL R11, R5.reuse, R11 ;  /* 0x0000000b050b7220 */ /* 0x040fe20000400000 */
[C---:B------:R-:W-:Y:S01]  /*09a0*/  FMUL R10, R5.reuse, R10 ;  /* 0x0000000a050a7220 */ /* 0x040fe20000400000 */
[C---:B------:R-:W-:Y:S01]  /*09b0*/  FMUL R7, R5.reuse, R7 ;  /* 0x0000000705077220 */ /* 0x040fe20000400000 */
[C---:B------:R-:W-:Y:S01]  /*09c0*/  FMUL R28, R5.reuse, R28 ;  /* 0x0000001c051c7220 */ /* 0x040fe20000400000 */
[C---:B------:R-:W-:Y:S01]  /*09d0*/  FMUL R8, R5.reuse, R8 ;  /* 0x0000000805087220 */ /* 0x040fe20000400000 */
[C---:B------:R-:W-:Y:S01]  /*09e0*/  FMUL R22, R5.reuse, R22 ;  /* 0x0000001605167220 */ /* 0x040fe20000400000 */
[C---:B------:R-:W-:Y:S01]  /*09f0*/  FMUL R14, R5.reuse, R14 ;  /* 0x0000000e050e7220 */ /* 0x040fe20000400000 */
[C---:B------:R-:W-:Y:S01]  /*0a00*/  FMUL R18, R5.reuse, R18 ;  /* 0x0000001205127220 */ /* 0x040fe20000400000 */
[----:B------:R-:W-:Y:S01]  /*0a10*/  FMUL R17, R5, R17 ;  /* 0x0000001105117220 */ /* 0x000fe20000400000 */
[-CC-:B------:R-:W-:Y:S01]  /*0a20*/  FFMA R20, R20, R16.reuse, R13.reuse ;  /* 0x0000001014147223 */ /* 0x180fe2000000000d */
[----:B------:R-:W-:Y:S01]  /*0a30*/  FSETP.GEU.AND P3, PT, R24, RZ, PT ;  /* 0x000000ff1800720b */ /* 0x000fe20003f6e000 */
[-CC-:B------:R-:W-:Y:S01]  /*0a40*/  FFMA R26, R26, R16.reuse, R13.reuse ;  /* 0x000000101a1a7223 */ /* 0x180fe2000000000d */
[-CC-:B------:R-:W-:Y:S01]  /*0a50*/  FFMA R29, R29, R16.reuse, R13.reuse ;  /* 0x000000101d1d7223 */ /* 0x180fe2000000000d */
[----:B------:R-:W-:Y:S01]  /*0a60*/  FFMA R12, R12, R16, R13 ;  /* 0x000000100c0c7223 */ /* 0x000fe2000000000d */
[----:B------:R-:W-:-:S02]  /*0a70*/  FSETP.GEU.AND P1, PT, R27, RZ, PT ;  /* 0x000000ff1b00720b */ /* 0x000fc40003f2e000 */
[----:B------:R-:W-:Y:S01]  /*0a80*/  FSETP.GEU.AND P0, PT, R6, RZ, PT ;  /* 0x000000ff0600720b */ /* 0x000fe20003f0e000 */
[----:B------:R-:W-:Y:S02]  /*0a90*/  IMAD R15, R9, 0x4, R15 ;  /* 0x00000004090f7824 */ /* 0x000fe400078e020f */
[-CC-:B------:R-:W-:Y:S01]  /*0aa0*/  FFMA R8, R8, R16.reuse, R13.reuse ;  /* 0x0000001008087223 */ /* 0x180fe2000000000d */
[-CC-:B------:R-:W-:Y:S01]  /*0ab0*/  FFMA R28, R28, R16.reuse, R13.reuse ;  /* 0x000000101c1c7223 */ /* 0x180fe2000000000d */
[-CC-:B------:R-:W-:Y:S01]  /*0ac0*/  FFMA R7, R7, R16.reuse, R13.reuse ;  /* 0x0000001007077223 */ /* 0x180fe2000000000d */
[-CC-:B------:R-:W-:Y:S01]  /*0ad0*/  FFMA R10, R10, R16.reuse, R13.reuse ;  /* 0x000000100a0a7223 */ /* 0x180fe2000000000d */
[-CC-:B------:R-:W-:Y:S01]  /*0ae0*/  FFMA R11, R11, R16.reuse, R13.reuse ;  /* 0x000000100b0b7223 */ /* 0x180fe2000000000d */
[-CC-:B------:R-:W-:Y:S01]  /*0af0*/  FFMA R22, R22, R16.reuse, R13.reuse ;  /* 0x0000001016167223 */ /* 0x180fe2000000000d */
[-CC-:B------:R-:W-:Y:S01]  /*0b00*/  FFMA R14, R14, R16.reuse, R13.reuse ;  /* 0x000000100e0e7223 */ /* 0x180fe2000000000d */
[-CC-:B------:R-:W-:Y:S01]  /*0b10*/  FFMA R18, R18, R16.reuse, R13.reuse ;  /* 0x0000001012127223 */ /* 0x180fe2000000000d */
[----:B------:R-:W-:Y:S01]  /*0b20*/  FFMA R17, R17, R16, R13 ;  /* 0x0000001011117223 */ /* 0x000fe2000000000d */
[----:B------:R-:W-:Y:S01]  /*0b30*/  FSEL R24, R24, RZ, P3 ;  /* 0x000000ff18187208 */ /* 0x000fe20001800000 */
[----:B------:R-:W-:Y:S01]  /*0b40*/  BAR.SYNC.DEFER_BLOCKING 0x0 ;  /* 0x0000000000007b1d */ /* 0x000fe20000010000 */
[----:B------:R-:W-:-:S02]  /*0b50*/  FSETP.GEU.AND P4, PT, R20, RZ, PT ;  /* 0x000000ff1400720b */ /* 0x000fc40003f8e000 */
[----:B------:R-:W-:Y:S02]  /*0b60*/  FSEL R16, R27, RZ, P1 ;  /* 0x000000ff1b107208 */ /* 0x000fe40000800000 */
[----:B------:R-:W-:Y:S02]  /*0b70*/  FSEL R6, R6, RZ, P0 ;  /* 0x000000ff06067208 */ /* 0x000fe40000000000 */
[----:B------:R-:W-:Y:S02]  /*0b80*/  FSETP.GEU.AND P2, PT, R26, RZ, PT ;  /* 0x000000ff1a00720b */ /* 0x000fe40003f4e000 */
[----:B------:R-:W-:Y:S02]  /*0b90*/  FSETP.GEU.AND P1, PT, R29, RZ, PT ;  /* 0x000000ff1d00720b */ /* 0x000fe40003f2e000 */
[----:B------:R-:W-:Y:S02]  /*0ba0*/  FSETP.GEU.AND P0, PT, R12, RZ, PT ;  /* 0x000000ff0c00720b */ /* 0x000fe40003f0e000 */
[----:B------:R-:W-:-:S02]  /*0bb0*/  FSEL R20, R20, RZ, P4 ;  /* 0x000000ff14147208 */ /* 0x000fc40002000000 */
[----:B------:R-:W-:Y:S02]  /*0bc0*/  FSEL R26, R26, RZ, P2 ;  /* 0x000000ff1a1a7208 */ /* 0x000fe40001000000 */
[----:B------:R-:W-:Y:S02]  /*0bd0*/  FSEL R12, R12, RZ, P0 ;  /* 0x000000ff0c0c7208 */ /* 0x000fe40000000000 */
[----:B------:R-:W-:Y:S02]  /*0be0*/  FSETP.GEU.AND P3, PT, R7, RZ, PT ;  /* 0x000000ff0700720b */ /* 0x000fe40003f6e000 */
[----:B------:R-:W-:Y:S01]  /*0bf0*/  FSETP.GEU.AND P2, PT, R10, RZ, PT ;  /* 0x000000ff0a00720b */ /* 0x000fe20003f4e000 */
[----:B------:R0:W-:Y:S01]  /*0c00*/  STS [R15+0x8], R24 ;  /* 0x000008180f007388 */ /* 0x0001e20000000800 */
[----:B------:R-:W-:Y:S02]  /*0c10*/  FSETP.GEU.AND P0, PT, R18, RZ, PT ;  /* 0x000000ff1200720b */ /* 0x000fe40003f0e000 */
[----:B------:R-:W-:Y:S01]  /*0c20*/  FSEL R10, R10, RZ, P2 ;  /* 0x000000ff0a0a7208 */ /* 0x000fe20001000000 */
[----:B------:R1:W-:Y:S01]  /*0c30*/  STS [R15+0x4], R20 ;  /* 0x000004140f007388 */ /* 0x0003e20000000800 */
[----:B0-----:R-:W-:-:S02]  /*0c40*/  FSEL R24, R29, RZ, P1 ;  /* 0x000000ff1d187208 */ /* 0x001fc40000800000 */
[C---:B------:R-:W-:Y:S01]  /*0c50*/  FSETP.GEU.AND P1, PT, R14.reuse, RZ, PT ;  /* 0x000000ff0e00720b */ /* 0x040fe20003f2e000 */
[----:B------:R0:W-:Y:S01]  /*0c60*/  STS [R15+0x10], R16 ;  /* 0x000010100f007388 */ /* 0x0001e20000000800 */
[----:B-1----:R-:W-:Y:S02]  /*0c70*/  FSEL R20, R7, RZ, P3 ;  /* 0x000000ff07147208 */ /* 0x002fe40001800000 */
[----:B------:R-:W-:Y:S02]  /*0c80*/  FSEL R14, R14, RZ, P1 ;  /* 0x000000ff0e0e7208 */ /* 0x000fe40000800000 */
[----:B------:R-:W-:Y:S02]  /*0c90*/  FSETP.GEU.AND P4, PT, R28, RZ, PT ;  /* 0x000000ff1c00720b */ /* 0x000fe40003f8e000 */
[----:B------:R-:W-:Y:S02]  /*0ca0*/  FSETP.GEU.AND P3, PT, R11, RZ, PT ;  /* 0x000000ff0b00720b */ /* 0x000fe40003f6e000 */
[----:B------:R-:W-:-:S02]  /*0cb0*/  FSETP.GEU.AND P2, PT, R22, RZ, PT ;  /* 0x000000ff1600720b */ /* 0x000fc40003f4e000 */
[----:B0-----:R-:W-:Y:S02]  /*0cc0*/  FSEL R16, R18, RZ, P0 ;  /* 0x000000ff12107208 */ /* 0x001fe40000000000 */
[----:B------:R-:W-:Y:S02]  /*0cd0*/  FSETP.GEU.AND P1, PT, R8, RZ, PT ;  /* 0x000000ff0800720b */ /* 0x000fe40003f2e000 */
[----:B------:R-:W-:Y:S01]  /*0ce0*/  FSETP.GEU.AND P0, PT, R17, RZ, PT ;  /* 0x000000ff1100720b */ /* 0x000fe20003f0e000 */
[----:B------:R0:W-:Y:S01]  /*0cf0*/  STS [R15+0x14], R6 ;  /* 0x000014060f007388 */ /* 0x0001e20000000800 */
[----:B------:R-:W-:Y:S01]  /*0d00*/  FSEL R28, R28, RZ, P4 ;  /* 0x000000ff1c1c7208 */ /* 0x000fe20002000000 */
[----:B------:R-:W-:Y:S01]  /*0d10*/  IMAD.SHL.U32 R5, R4, 0x4, RZ ;  /* 0x0000000404057824 */ /* 0x000fe200078e00ff */
[----:B------:R-:W-:Y:S01]  /*0d20*/  FSEL R22, R22, RZ, P2 ;  /* 0x000000ff16167208 */ /* 0x000fe20001000000 */
[----:B------:R1:W-:Y:S01]  /*0d30*/  STS [R15+0x28], R12 ;  /* 0x0000280c0f007388 */ /* 0x0003e20000000800 */
[----:B------:R-:W-:-:S02]  /*0d40*/  FSEL R8, R8, RZ, P1 ;  /* 0x000000ff08087208 */ /* 0x000fc40000800000 */
[----:B0-----:R-:W-:Y:S02]  /*0d50*/  FSEL R6, R11, RZ, P3 ;  /* 0x000000ff0b067208 */ /* 0x001fe40001800000 */
[----:B-1----:R-:W-:Y:S01]  /*0d60*/  FSEL R12, R17, RZ, P0 ;  /* 0x000000ff110c7208 */ /* 0x002fe20000000000 */
[----:B------:R-:W-:Y:S01]  /*0d70*/  STS [R15+0xc], R26 ;  /* 0x00000c1a0f007388 */ /* 0x000fe20000000800 */
[----:B------:R-:W-:-:S03]  /*0d80*/  LOP3.LUT R18, R5, 0x3fc, RZ, 0xc0, !PT ;  /* 0x000003fc05127812 */ /* 0x000fc600078ec0ff */
[----:B------:R-:W-:Y:S04]  /*0d90*/  STS [R15+0x18], R28 ;  /* 0x0000181c0f007388 */ /* 0x000fe80000000800 */
[----:B------:R-:W-:Y:S04]  /*0da0*/  STS [R15+0x1c], R20 ;  /* 0x00001c140f007388 */ /* 0x000fe80000000800 */
[----:B------:R-:W-:Y:S04]  /*0db0*/  STS [R15+0x20], R10 ;  /* 0x0000200a0f007388 */ /* 0x000fe80000000800 */
[----:B------:R-:W-:Y:S04]  /*0dc0*/  STS [R15+0x24], R24 ;  /* 0x000024180f007388 */ /* 0x000fe80000000800 */
[----:B------:R-:W-:Y:S04]  /*0dd0*/  STS [R15+0x2c], R6 ;  /* 0x00002c060f007388 */ /* 0x000fe80000000800 */
[----:B------:R0:W-:Y:S04]  /*0de0*/  STS [R15+0x38], R16 ;  /* 0x000038100f007388 */ /* 0x0001e80000000800 */
[----:B------:R-:W-:Y:S04]  /*0df0*/  STS [R15+0x34], R14 ;  /* 0x0000340e0f007388 */ /* 0x000fe80000000800 */
[----:B------:R1:W-:Y:S04]  /*0e00*/  STS [R15+0x30], R22 ;  /* 0x000030160f007388 */ /* 0x0003e80000000800 */
[----:B------:R-:W-:Y:S04]  /*0e10*/  STS [R15], R8 ;  /* 0x000000080f007388 */ /* 0x000fe80000000800 */
[----:B------:R-:W-:Y:S01]  /*0e20*/  STS [R15+0x3c], R12 ;  /* 0x00003c0c0f007388 */ /* 0x000fe20000000800 */
[C---:B------:R-:W-:Y:S01]  /*0e30*/  LOP3.LUT R5, R18.reuse, 0x400, RZ, 0xfc, !PT ;  /* 0x0000040012057812 */ /* 0x040fe200078efcff */
[----:B0-----:R-:W0:Y:S01]  /*0e40*/  LDC.64 R16, c[0x0][0x238] ;  /* 0x00008e00ff107b82 */ /* 0x001e220000000a00 */
[----:B------:R-:W-:-:S02]  /*0e50*/  LOP3.LUT R9, R18, 0x800, RZ, 0xfc, !PT ;  /* 0x0000080012097812 */ /* 0x000fc400078efcff */
[----:B------:R-:W-:Y:S02]  /*0e60*/  SHF.R.U32.HI R7, RZ, 0x2, R5 ;  /* 0x00000002ff077819 */ /* 0x000fe40000011605 */
[----:B------:R-:W-:Y:S02]  /*0e70*/  SHF.R.U32.HI R9, RZ, 0x2, R9 ;  /* 0x00000002ff097819 */ /* 0x000fe40000011609 */
[----:B------:R-:W-:Y:S02]  /*0e80*/  LOP3.LUT R4, R4, 0xfc, RZ, 0xc0, !PT ;  /* 0x000000fc04047812 */ /* 0x000fe400078ec0ff */
[----:B------:R-:W-:Y:S02]  /*0e90*/  LOP3.LUT R7, R7, 0x1fc, RZ, 0xc0, !PT ;  /* 0x000001fc07077812 */ /* 0x000fe400078ec0ff */
[----:B------:R-:W-:Y:S01]  /*0ea0*/  LOP3.LUT R9, R9, 0x2fc, RZ, 0xc0, !PT ;  /* 0x000002fc09097812 */ /* 0x000fe200078ec0ff */
[----:B------:R-:W-:Y:S02]  /*0eb0*/  VIADD R5, R4, UR4 ;  /* 0x0000000404057c36 */ /* 0x000fe40008000000 */
[----:B------:R-:W-:-:S02]  /*0ec0*/  VIADD R7, R7, UR4 ;  /* 0x0000000407077c36 */ /* 0x000fc40008000000 */
[----:B------:R-:W-:Y:S02]  /*0ed0*/  VIADD R9, R9, UR4 ;  /* 0x0000000409097c36 */ /* 0x000fe40008000000 */
[C---:B------:R-:W-:Y:S01]  /*0ee0*/  IMAD R19, R18.reuse, 0x4, R5 ;  /* 0x0000000412137824 */ /* 0x040fe200078e0205 */
[----:B------:R-:W-:Y:S01]  /*0ef0*/  BAR.SYNC.DEFER_BLOCKING 0x0 ;  /* 0x0000000000007b1d */ /* 0x000fe20000010000 */
[C---:B------:R-:W-:Y:S02]  /*0f00*/  IMAD R20, R18.reuse, 0x4, R7 ;  /* 0x0000000412147824 */ /* 0x040fe400078e0207 */
[----:B-1----:R-:W-:-:S03]  /*0f10*/  IMAD R22, R18, 0x4, R9 ;  /* 0x0000000412167824 */ /* 0x002fc600078e0209 */
[----:B------:R-:W-:Y:S04]  /*0f20*/  LDS R4, [R19] ;  /* 0x0000000013047984 */ /* 0x000fe80000000800 */
[----:B------:R-:W-:Y:S04]  /*0f30*/  LDS R5, [R19+0x4] ;  /* 0x0000040013057984 */ /* 0x000fe80000000800 */
[----:B------:R-:W-:Y:S04]  /*0f40*/  LDS R6, [R19+0x8] ;  /* 0x0000080013067984 */ /* 0x000fe80000000800 */
[----:B------:R1:W2:Y:S04]  /*0f50*/  LDS R7, [R19+0xc] ;  /* 0x00000c0013077984 */ /* 0x0002a80000000800 */
[----:B------:R-:W-:Y:S04]  /*0f60*/  LDS R8, [R20+0x1000] ;  /* 0x0010000014087984 */ /* 0x000fe80000000800 */
[----:B------:R-:W-:Y:S04]  /*0f70*/  LDS R9, [R20+0x1004] ;  /* 0x0010040014097984 */ /* 0x000fe80000000800 */
[----:B------:R-:W-:Y:S04]  /*0f80*/  LDS R10, [R20+0x1008] ;  /* 0x00100800140a7984 */ /* 0x000fe80000000800 */
[----:B------:R0:W3:Y:S04]  /*0f90*/  LDS R11, [R20+0x100c] ;  /* 0x00100c00140b7984 */ /* 0x0000e80000000800 */
[----:B------:R-:W-:Y:S04]  /*0fa0*/  LDS R12, [R22+0x2000] ;  /* 0x00200000160c7984 */ /* 0x000fe80000000800 */
[----:B------:R-:W-:Y:S04]  /*0fb0*/  LDS R13, [R22+0x2004] ;  /* 0x00200400160d7984 */ /* 0x000fe80000000800 */
[----:B------:R-:W-:Y:S04]  /*0fc0*/  LDS R14, [R22+0x2008] ;  /* 0x00200800160e7984 */ /* 0x000fe80000000800 */
[----:B------:R4:W5:Y:S01]  /*0fd0*/  LDS R15, [R22+0x200c] ;  /* 0x00200c00160f7984 */ /* 0x0009620000000800 */
[----:B-1----:R-:W-:-:S02]  /*0fe0*/  PRMT R19, R3, 0x6540, R2 ;  /* 0x0000654003137816 */ /* 0x002fc40000000002 */
[----:B------:R-:W-:Y:S02]  /*0ff0*/  ISETP.GE.AND P0, PT, R0, 0x400, PT ;  /* 0x000004000000780c */ /* 0x000fe40003f06270 */
[C---:B------:R-:W-:Y:S02]  /*1000*/  LOP3.LUT R23, R19.reuse, 0x40, RZ, 0xfc, !PT ;  /* 0x0000004013177812 */ /* 0x040fe400078efcff */
[C---:B------:R-:W-:Y:S02]  /*1010*/  LOP3.LUT R21, R19.reuse, 0x80, RZ, 0xfc, !PT ;  /* 0x0000008013157812 */ /* 0x040fe400078efcff */
[C---:B------:R-:W-:Y:S02]  /*1020*/  LOP3.LUT R3, R19.reuse, 0xc0, RZ, 0xfc, !PT ;  /* 0x000000c013037812 */ /* 0x040fe400078efcff */
[----:B------:R-:W-:Y:S02]  /*1030*/  ISETP.LT.AND P3, PT, R19, 0x200, !P0 ;  /* 0x000002001300780c */ /* 0x000fe40004761270 */
[----:B------:R-:W-:-:S02]  /*1040*/  LOP3.LUT R2, R18, 0xc00, RZ, 0xfc, !PT ;  /* 0x00000c0012027812 */ /* 0x000fc400078efcff */
[----:B------:R-:W-:Y:S02]  /*1050*/  ISETP.LT.AND P2, PT, R23, 0x200, !P0 ;  /* 0x000002001700780c */ /* 0x000fe40004741270 */
[----:B------:R-:W-:Y:S01]  /*1060*/  ISETP.LT.AND P1, PT, R21, 0x200, !P0 ;  /* 0x000002001500780c */ /* 0x000fe20004721270 */
[--C-:B------:R-:W-:Y:S01]  /*1070*/  IMAD R19, R19, 0x400, R0.reuse ;  /* 0x0000040013137824 */ /* 0x100fe200078e0200 */
[----:B------:R-:W-:Y:S01]  /*1080*/  ISETP.LT.AND P0, PT, R3, 0x200, !P0 ;  /* 0x000002000300780c */ /* 0x000fe20004701270 */
[----:B------:R-:W-:Y:S01]  /*1090*/  IMAD R23, R23, 0x400, R0 ;  /* 0x0000040017177824 */ /* 0x000fe200078e0200 */
[----:B------:R-:W-:Y:S01]  /*10a0*/  SHF.R.U32.HI R2, RZ, 0x2, R2 ;  /* 0x00000002ff027819 */ /* 0x000fe20000011602 */
[----:B------:R-:W-:Y:S02]  /*10b0*/  IMAD R25, R21, 0x400, R0 ;  /* 0x0000040015197824 */ /* 0x000fe400078e0200 */
[----:B0-----:R-:W-:Y:S01]  /*10c0*/  IMAD.WIDE R20, R19, 0x4, R16 ;  /* 0x0000000413147825 */ /* 0x001fe200078e0210 */
[----:B------:R-:W-:-:S03]  /*10d0*/  LOP3.LUT R2, R2, 0x3fc, RZ, 0xc0, !PT ;  /* 0x000003fc02027812 */ /* 0x000fc600078ec0ff */
[--C-:B----4-:R-:W-:Y:S01]  /*10e0*/  IMAD.WIDE R22, R23, 0x4, R16.reuse ;  /* 0x0000000417167825 */ /* 0x110fe200078e0210 */
[----:B--2---:R0:W-:Y:S03]  /*10f0*/  @P3 STG.E.128 desc[UR6][R20.64], R4 ;  /* 0x0000000414003986 */ /* 0x0041e6000c101d06 */
[----:B------:R-:W-:Y:S01]  /*1100*/  IMAD.WIDE R24, R25, 0x4, R16 ;  /* 0x0000000419187825 */ /* 0x000fe200078e0210 */
[----:B---3--:R0:W-:Y:S03]  /*1110*/  @P2 STG.E.128 desc[UR6][R22.64], R8 ;  /* 0x0000000816002986 */ /* 0x0081e6000c101d06 */
[----:B------:R-:W-:Y:S01]  /*1120*/  VIADD R19, R2, UR4 ;  /* 0x0000000402137c36 */ /* 0x000fe20008000000 */
[----:B-----5:R0:W-:Y:S03]  /*1130*/  @P1 STG.E.128 desc[UR6][R24.64], R12 ;  /* 0x0000000c18001986 */ /* 0x0201e6000c101d06 */
[----:B------:R-:W-:Y:S01]  /*1140*/  IMAD R19, R18, 0x4, R19 ;  /* 0x0000000412137824 */ /* 0x000fe200078e0213 */
[----:B0-----:R-:W-:Y:S06]  /*1150*/  @!P0 EXIT ;  /* 0x000000000000894d */ /* 0x001fec0003800000 */
[----:B0-----:R-:W-:Y:S01]  /*1160*/  LDS R4, [R19+0x3000] ;  /* 0x0030000013047984 */ /* 0x001fe20000000800 */
[----:B------:R-:W-:-:S03]  /*1170*/  IMAD R3, R3, 0x400, R0 ;  /* 0x0000040003037824 */ /* 0x000fc600078e0200 */
[----:B------:R-:W-:Y:S01]  /*1180*/  LDS R5, [R19+0x3004] ;  /* 0x0030040013057984 */ /* 0x000fe20000000800 */
[----:B------:R-:W-:-:S03]  /*1190*/  IMAD.WIDE R16, R3, 0x4, R16 ;  /* 0x0000000403107825 */ /* 0x000fc600078e0210 */
[----:B------:R-:W-:Y:S04]  /*11a0*/  LDS R6, [R19+0x3008] ;  /* 0x0030080013067984 */ /* 0x000fe80000000800 */
[----:B------:R-:W0:Y:S04]  /*11b0*/  LDS R7, [R19+0x300c] ;  /* 0x00300c0013077984 */ /* 0x000e280000000800 */
[----:B0-----:R-:W-:Y:S01]  /*11c0*/  STG.E.128 desc[UR6][R16.64], R4 ;  /* 0x0000000410007986 */ /* 0x001fe2000c101d06 */
[----:B------:R-:W-:Y:S05]  /*11d0*/  EXIT ;  /* 0x000000000000794d */ /* 0x000fea0003800000 */
.L_x_0:
[----:B------:R-:W-:-:S00]  /*11e0*/  BRA `(.L_x_0) ;  /* 0xfffffffc00fc7947 */ /* 0x000fc0000383ffff */
[----:B------:R-:W-:-:S00]  /*11f0*/  NOP ;  /* 0x0000000000007918 */ /* 0x000fc00000000000 */
        /* <DEDUP_REMOVED lines=8> */
.L_x_1:


//--------------------- .nv.global.init           --------------------------
	.section	.nv.global.init,"aw",@progbits
.nv.global.init:
	.type		_$_str,@object
	.size		_$_str,(_$_str_$_2 - _$_str)
_$_str:
        /*0000*/ 	.byte	0x5f, 0x5f, 0x43, 0x55, 0x44, 0x41, 0x5f, 0x46, 0x54, 0x5a, 0x00
	.type		_$_str_$_2,@object
	.size		_$_str_$_2,(.L_1 - _$_str_$_2)
_$_str_$_2:
        /*000b*/ 	.byte	0x5f, 0x5f, 0x43, 0x55, 0x44, 0x41, 0x5f, 0x50, 0x52, 0x45, 0x43, 0x5f, 0x53, 0x51, 0x52, 0x54
        /*001b*/ 	.byte	0x00
.L_1:


//--------------------- .nv.shared.triton_poi_fused__native_batch_norm_legit_no_training_relu_15 --------------------------
	.section	.nv.shared.triton_poi_fused__native_batch_norm_legit_no_training_relu_15,"aw",@nobits
	.sectionflags	@""
	.align	16
	.zero		1024


//--------------------- .nv.constant0.triton_poi_fused__native_batch_norm_legit_no_training_relu_15 --------------------------
	.section	.nv.constant0.triton_poi_fused__native_batch_norm_legit_no_training_relu_15,"a",@progbits
	.sectionflags	@""
	.align	4
.nv.constant0.triton_poi_fused__native_batch_norm_legit_no_training_relu_15:
	.zero		584
